//
// Generated by NVIDIA NVVM Compiler
//
// Compiler Build ID: CL-36424714
// Cuda compilation tools, release 13.0, V13.0.88
// Based on NVVM 20.0.0
//

.version 9.0
.target sm_100
.address_size 64

	// .globl	_Z16uchar4_to_float4P6float4P6uchar4ii

.visible .entry _Z16uchar4_to_float4P6float4P6uchar4ii(
	.param .u64 .ptr .align 1 _Z16uchar4_to_float4P6float4P6uchar4ii_param_0,
	.param .u64 .ptr .align 1 _Z16uchar4_to_float4P6float4P6uchar4ii_param_1,
	.param .u32 _Z16uchar4_to_float4P6float4P6uchar4ii_param_2,
	.param .u32 _Z16uchar4_to_float4P6float4P6uchar4ii_param_3
)
{
	.reg .pred 	%p<4>;
	.reg .b16 	%rs<5>;
	.reg .b32 	%r<14>;
	.reg .b32 	%f<5>;
	.reg .b64 	%rd<9>;

	ld.param.u64 	%rd1, [_Z16uchar4_to_float4P6float4P6uchar4ii_param_0];
	ld.param.u64 	%rd2, [_Z16uchar4_to_float4P6float4P6uchar4ii_param_1];
	ld.param.u32 	%r3, [_Z16uchar4_to_float4P6float4P6uchar4ii_param_2];
	ld.param.u32 	%r4, [_Z16uchar4_to_float4P6float4P6uchar4ii_param_3];
	mov.u32 	%r6, %ntid.x;
	mov.u32 	%r7, %ctaid.x;
	mov.u32 	%r8, %tid.x;
	mad.lo.s32 	%r1, %r6, %r7, %r8;
	mov.u32 	%r9, %ntid.y;
	mov.u32 	%r10, %ctaid.y;
	mov.u32 	%r11, %tid.y;
	mad.lo.s32 	%r12, %r9, %r10, %r11;
	setp.ge.s32 	%p1, %r1, %r3;
	setp.ge.s32 	%p2, %r12, %r4;
	or.pred  	%p3, %p1, %p2;
	@%p3 bra 	$L__BB0_2;
	cvta.to.global.u64 	%rd3, %rd2;
	cvta.to.global.u64 	%rd4, %rd1;
	mad.lo.s32 	%r13, %r3, %r12, %r1;
	mul.wide.s32 	%rd5, %r13, 4;
	add.s64 	%rd6, %rd3, %rd5;
	ld.global.u8 	%rs1, [%rd6];
	cvt.rn.f32.u16 	%f1, %rs1;
	mul.wide.s32 	%rd7, %r13, 16;
	add.s64 	%rd8, %rd4, %rd7;
	st.global.f32 	[%rd8], %f1;
	ld.global.u8 	%rs2, [%rd6+1];
	cvt.rn.f32.u16 	%f2, %rs2;
	st.global.f32 	[%rd8+4], %f2;
	ld.global.u8 	%rs3, [%rd6+2];
	cvt.rn.f32.u16 	%f3, %rs3;
	st.global.f32 	[%rd8+8], %f3;
	ld.global.u8 	%rs4, [%rd6+3];
	cvt.rn.f32.u16 	%f4, %rs4;
	st.global.f32 	[%rd8+12], %f4;
$L__BB0_2:
	ret;

}


// ===== COMPILED SASS (sm_100) =====

	.target	sm_100

	.elftype	@"ET_EXEC"


//--------------------- .note.nv.tkinfo           --------------------------
	.section	.note.nv.tkinfo,"",@"SHT_NOTE"
	.sectionflags	@"SHF_NOTE_NV_TKINFO"
	.tkinfo
        /*0018*/ 	.word	0x00000002
        /*0030*/ 	.string	""
        /*0030*/ 	.string	"ptxas"
        /*0030*/ 	.string	"Cuda compilation tools, release 13.0, V13.0.88"
        /*0030*/ 	.string	"Build cuda_13.0.r13.0/compiler.36424714_0"
        /*0030*/ 	.string	"-arch sm_100 -m 64 "



//--------------------- .note.nv.cuinfo           --------------------------
	.section	.note.nv.cuinfo,"",@"SHT_NOTE"
	.sectionflags	@"SHF_NOTE_NV_CUINFO"
        /*0018*/ 	.short	0x0002
        /*001a*/ 	.short	0x0064
        /*001c*/ 	.short	0x0082
	.zero		2


//--------------------- .nv.info                  --------------------------
	.section	.nv.info,"",@"SHT_CUDA_INFO"
	.align	4


	//----- nvinfo : EIATTR_REGCOUNT
	.align		4
        /*0000*/ 	.byte	0x04, 0x2f
        /*0002*/ 	.short	(.L_1 - .L_0)
	.align		4
.L_0:
        /*0004*/ 	.word	index@(_Z16uchar4_to_float4P6float4P6uchar4ii)
        /*0008*/ 	.word	0x00000010


	//----- nvinfo : EIATTR_FRAME_SIZE
	.align		4
.L_1:
        /*000c*/ 	.byte	0x04, 0x11
        /*000e*/ 	.short	(.L_3 - .L_2)
	.align		4
.L_2:
        /*0010*/ 	.word	index@(_Z16uchar4_to_float4P6float4P6uchar4ii)
        /*0014*/ 	.word	0x00000000


	//----- nvinfo : EIATTR_MIN_STACK_SIZE
	.align		4
.L_3:
        /*0018*/ 	.byte	0x04, 0x12
        /*001a*/ 	.short	(.L_5 - .L_4)
	.align		4
.L_4:
        /*001c*/ 	.word	index@(_Z16uchar4_to_float4P6float4P6uchar4ii)
        /*0020*/ 	.word	0x00000000
.L_5:


//--------------------- .nv.compat                --------------------------
	.section	.nv.compat,"",@"SHT_CUDA_COMPAT_INFO"
	.align	4
        /*0000*/ 	.byte	0x02, 0x09, 0x00, 0x00, 0x02, 0x02, 0x01, 0x00, 0x02, 0x05, 0x05, 0x00, 0x03, 0x07, 0x01, 0x01
        /*0010*/ 	.byte	0x02, 0x03, 0x00, 0x00, 0x02, 0x06, 0x01, 0x00, 0x04, 0x0b, 0x08, 0x00, 0x09, 0x00, 0x00, 0x00
        /*0020*/ 	.byte	0x00, 0x00, 0x00, 0x00


//--------------------- .nv.info._Z16uchar4_to_float4P6float4P6uchar4ii --------------------------
	.section	.nv.info._Z16uchar4_to_float4P6float4P6uchar4ii,"",@"SHT_CUDA_INFO"
	.sectionflags	@""
	.align	4


	//----- nvinfo : EIATTR_CUDA_API_VERSION
	.align		4
        /*0000*/ 	.byte	0x04, 0x37
        /*0002*/ 	.short	(.L_7 - .L_6)
.L_6:
        /*0004*/ 	.word	0x00000082


	//----- nvinfo : EIATTR_KPARAM_INFO
	.align		4
.L_7:
        /*0008*/ 	.byte	0x04, 0x17
        /*000a*/ 	.short	(.L_9 - .L_8)
.L_8:
        /*000c*/ 	.word	0x00000000
        /*0010*/ 	.short	0x0003
        /*0012*/ 	.short	0x0014
        /*0014*/ 	.byte	0x00, 0xf0, 0x11, 0x00


	//----- nvinfo : EIATTR_KPARAM_INFO
	.align		4
.L_9:
        /*0018*/ 	.byte	0x04, 0x17
        /*001a*/ 	.short	(.L_11 - .L_10)
.L_10:
        /*001c*/ 	.word	0x00000000
        /*0020*/ 	.short	0x0002
        /*0022*/ 	.short	0x0010
        /*0024*/ 	.byte	0x00, 0xf0, 0x11, 0x00


	//----- nvinfo : EIATTR_KPARAM_INFO
	.align		4
.L_11:
        /*0028*/ 	.byte	0x04, 0x17
        /*002a*/ 	.short	(.L_13 - .L_12)
.L_12:
        /*002c*/ 	.word	0x00000000
        /*0030*/ 	.short	0x0001
        /*0032*/ 	.short	0x0008
        /*0034*/ 	.byte	0x00, 0xf5, 0x21, 0x00


	//----- nvinfo : EIATTR_KPARAM_INFO
	.align		4
.L_13:
        /*0038*/ 	.byte	0x04, 0x17
        /*003a*/ 	.short	(.L_15 - .L_14)
.L_14:
        /*003c*/ 	.word	0x00000000
        /*0040*/ 	.short	0x0000
        /*0042*/ 	.short	0x0000
        /*0044*/ 	.byte	0x00, 0xf5, 0x21, 0x00


	//----- nvinfo : EIATTR_SPARSE_MMA_MASK
	.align		4
.L_15:
        /*0048*/ 	.byte	0x03, 0x50
        /*004a*/ 	.short	0x0000


	//----- nvinfo : EIATTR_MAXREG_COUNT
	.align		4
        /*004c*/ 	.byte	0x03, 0x1b
        /*004e*/ 	.short	0x00ff


	//----- nvinfo : EIATTR_MERCURY_ISA_VERSION
	.align		4
        /*0050*/ 	.byte	0x03, 0x5f
        /*0052*/ 	.short	0x0101


	//----- nvinfo : EIATTR_VRC_CTA_INIT_COUNT
	.align		4
        /*0054*/ 	.byte	0x02, 0x4a
	.zero		1
	.zero		1


	//----- nvinfo : EIATTR_EXIT_INSTR_OFFSETS
	.align		4
        /*0058*/ 	.byte	0x04, 0x1c
        /*005a*/ 	.short	(.L_17 - .L_16)


	//   ....[0]....
.L_16:
        /*005c*/ 	.word	0x000000c0


	//   ....[1]....
        /*0060*/ 	.word	0x000001f0


	//----- nvinfo : EIATTR_CBANK_PARAM_SIZE
	.align		4
.L_17:
        /*0064*/ 	.byte	0x03, 0x19
        /*0066*/ 	.short	0x0018


	//----- nvinfo : EIATTR_PARAM_CBANK
	.align		4
        /*0068*/ 	.byte	0x04, 0x0a
        /*006a*/ 	.short	(.L_19 - .L_18)
	.align		4
.L_18:
        /*006c*/ 	.word	index@(.nv.constant0._Z16uchar4_to_float4P6float4P6uchar4ii)
        /*0070*/ 	.short	0x0380
        /*0072*/ 	.short	0x0018


	//----- nvinfo : EIATTR_SW_WAR
	.align		4
.L_19:
        /*0074*/ 	.byte	0x04, 0x36
        /*0076*/ 	.short	(.L_21 - .L_20)
.L_20:
        /*0078*/ 	.word	0x00000008
.L_21:


//--------------------- .nv.callgraph             --------------------------
	.section	.nv.callgraph,"",@"SHT_CUDA_CALLGRAPH"
	.align	4
	.sectionentsize	8
	.align		4
        /*0000*/ 	.word	0x00000000
	.align		4
        /*0004*/ 	.word	0xffffffff
	.align		4
        /*0008*/ 	.word	0x00000000
	.align		4
        /*000c*/ 	.word	0xfffffffe
	.align		4
        /*0010*/ 	.word	0x00000000
	.align		4
        /*0014*/ 	.word	0xfffffffd
	.align		4
        /*0018*/ 	.word	0x00000000
	.align		4
        /*001c*/ 	.word	0xfffffffc


//--------------------- .text._Z16uchar4_to_float4P6float4P6uchar4ii --------------------------
	.section	.text._Z16uchar4_to_float4P6float4P6uchar4ii,"ax",@progbits
	.align	128
        .global         _Z16uchar4_to_float4P6float4P6uchar4ii
        .type           _Z16uchar4_to_float4P6float4P6uchar4ii,@function
        .size           _Z16uchar4_to_float4P6float4P6uchar4ii,(.L_x_1 - _Z16uchar4_to_float4P6float4P6uchar4ii)
        .other          _Z16uchar4_to_float4P6float4P6uchar4ii,@"STO_CUDA_ENTRY STV_DEFAULT"
_Z16uchar4_to_float4P6float4P6uchar4ii:
.text._Z16uchar4_to_float4P6float4P6uchar4ii:
[----:B------:R-:W-:Y:S01]  /*0000*/  LDC R1, c[0x0][0x37c] ;  /* 0x0000df00ff017b82 */ /* 0x000fe20000000800 */
[----:B------:R-:W0:Y:S01]  /*0010*/  S2R R5, SR_CTAID.Y ;  /* 0x0000000000057919 */ /* 0x000e220000002600 */
[----:B------:R-:W1:Y:S01]  /*0020*/  LDCU UR4, c[0x0][0x360] ;  /* 0x00006c00ff0477ac */ /* 0x000e620008000800 */
[----:B------:R-:W0:Y:S01]  /*0030*/  S2R R2, SR_TID.Y ;  /* 0x0000000000027919 */ /* 0x000e220000002200 */
[----:B------:R-:W0:Y:S01]  /*0040*/  LDCU UR5, c[0x0][0x364] ;  /* 0x00006c80ff0577ac */ /* 0x000e220008000800 */
[----:B------:R-:W1:Y:S01]  /*0050*/  S2R R0, SR_CTAID.X ;  /* 0x0000000000007919 */ /* 0x000e620000002500 */
[----:B------:R-:W2:Y:S01]  /*0060*/  LDCU.64 UR6, c[0x0][0x390] ;  /* 0x00007200ff0677ac */ /* 0x000ea20008000a00 */
[----:B------:R-:W1:Y:S01]  /*0070*/  S2R R3, SR_TID.X ;  /* 0x0000000000037919 */ /* 0x000e620000002100 */
[----:B0-----:R-:W-:-:S05]  /*0080*/  IMAD R5, R5, UR5, R2 ;  /* 0x0000000505057c24 */ /* 0x001fca000f8e0202 */
[----:B--2---:R-:W-:Y:S01]  /*0090*/  ISETP.GE.AND P0, PT, R5, UR7, PT ;  /* 0x0000000705007c0c */ /* 0x004fe2000bf06270 */
[----:B-1----:R-:W-:-:S05]  /*00a0*/  IMAD R0, R0, UR4, R3 ;  /* 0x0000000400007c24 */ /* 0x002fca000f8e0203 */
[----:B------:R-:W-:-:S13]  /*00b0*/  ISETP.GE.OR P0, PT, R0, UR6, P0 ;  /* 0x0000000600007c0c */ /* 0x000fda0008706670 */
[----:B------:R-:W-:Y:S05]  /*00c0*/  @P0 EXIT ;  /* 0x000000000000094d */ /* 0x000fea0003800000 */
[----:B------:R-:W0:Y:S01]  /*00d0*/  LDC.64 R2, c[0x0][0x388] ;  /* 0x0000e200ff027b82 */ /* 0x000e220000000a00 */
[----:B------:R-:W1:Y:S01]  /*00e0*/  LDCU.64 UR4, c[0x0][0x358] ;  /* 0x00006b00ff0477ac */ /* 0x000e620008000a00 */
[----:B------:R-:W-:-:S06]  /*00f0*/  IMAD R7, R5, UR6, R0 ;  /* 0x0000000605077c24 */ /* 0x000fcc000f8e0200 */
[----:B------:R-:W2:Y:S01]  /*0100*/  LDC.64 R4, c[0x0][0x380] ;  /* 0x0000e000ff047b82 */ /* 0x000ea20000000a00 */
[----:B0-----:R-:W-:-:S05]  /*0110*/  IMAD.WIDE R2, R7, 0x4, R2 ;  /* 0x0000000407027825 */ /* 0x001fca00078e0202 */
[----:B-1----:R-:W3:Y:S01]  /*0120*/  LDG.E.U8 R0, desc[UR4][R2.64] ;  /* 0x0000000402007981 */ /* 0x002ee2000c1e1100 */
[----:B--2---:R-:W-:Y:S01]  /*0130*/  IMAD.WIDE R4, R7, 0x10, R4 ;  /* 0x0000001007047825 */ /* 0x004fe200078e0204 */
[----:B---3--:R-:W-:-:S05]  /*0140*/  I2FP.F32.U32 R7, R0 ;  /* 0x0000000000077245 */ /* 0x008fca0000201000 */
[----:B------:R-:W-:Y:S04]  /*0150*/  STG.E desc[UR4][R4.64], R7 ;  /* 0x0000000704007986 */ /* 0x000fe8000c101904 */
[----:B------:R-:W2:Y:S02]  /*0160*/  LDG.E.U8 R0, desc[UR4][R2.64+0x1] ;  /* 0x0000010402007981 */ /* 0x000ea4000c1e1100 */
[----:B--2---:R-:W-:-:S05]  /*0170*/  I2FP.F32.U32 R9, R0 ;  /* 0x0000000000097245 */ /* 0x004fca0000201000 */
[----:B------:R-:W-:Y:S04]  /*0180*/  STG.E desc[UR4][R4.64+0x4], R9 ;  /* 0x0000040904007986 */ /* 0x000fe8000c101904 */
[----:B------:R-:W2:Y:S02]  /*0190*/  LDG.E.U8 R0, desc[UR4][R2.64+0x2] ;  /* 0x0000020402007981 */ /* 0x000ea4000c1e1100 */
[----:B--2---:R-:W-:-:S05]  /*01a0*/  I2FP.F32.U32 R11, R0 ;  /* 0x00000000000b7245 */ /* 0x004fca0000201000 */
[----:B------:R-:W-:Y:S04]  /*01b0*/  STG.E desc[UR4][R4.64+0x8], R11 ;  /* 0x0000080b04007986 */ /* 0x000fe8000c101904 */
[----:B------:R-:W2:Y:S02]  /*01c0*/  LDG.E.U8 R0, desc[UR4][R2.64+0x3] ;  /* 0x0000030402007981 */ /* 0x000ea4000c1e1100 */
[----:B--2---:R-:W-:-:S05]  /*01d0*/  I2FP.F32.U32 R13, R0 ;  /* 0x00000000000d7245 */ /* 0x004fca0000201000 */
[----:B------:R-:W-:Y:S01]  /*01e0*/  STG.E desc[UR4][R4.64+0xc], R13 ;  /* 0x00000c0d04007986 */ /* 0x000fe2000c101904 */
[----:B------:R-:W-:Y:S05]  /*01f0*/  EXIT ;  /* 0x000000000000794d */ /* 0x000fea0003800000 */
.L_x_0:
[----:B------:R-:W-:-:S00]  /*0200*/  BRA `(.L_x_0) ;  /* 0xfffffffc00fc7947 */ /* 0x000fc0000383ffff */
[----:B------:R-:W-:-:S00]  /*0210*/  NOP ;  /* 0x0000000000007918 */ /* 0x000fc00000000000 */
        /* <DEDUP_REMOVED lines=14> */
.L_x_1:


//--------------------- .nv.shared.reserved.0     --------------------------
	.section	.nv.shared.reserved.0,"aw",@nobits
	.weak		__nv_reservedSMEM_offset_0_alias
	.size		__nv_reservedSMEM_offset_0_alias, 0, 64
	.other		__nv_reservedSMEM_offset_0_alias,@"STO_CUDA_RESERVED_SHARED STV_DEFAULT"
__nv_reservedSMEM_offset_0_alias:
	.zero		0
	.zero		64


//--------------------- .nv.constant0._Z16uchar4_to_float4P6float4P6uchar4ii --------------------------
	.section	.nv.constant0._Z16uchar4_to_float4P6float4P6uchar4ii,"a",@progbits
	.sectionflags	@""
	.align	4
.nv.constant0._Z16uchar4_to_float4P6float4P6uchar4ii:
	.zero		920


//--------------------- SYMBOLS --------------------------

	.type		.nv.reservedSmem.offset0,@object
	.size		.nv.reservedSmem.offset0,0x4
